//
// Generated by NVIDIA NVVM Compiler
//
// Compiler Build ID: CL-36424714
// Cuda compilation tools, release 13.0, V13.0.88
// Based on NVVM 20.0.0
//

.version 9.0
.target sm_100
.address_size 64

	// .globl	_Z23MaximumMarkAtomicKernelP15student_records
.global .align 4 .f32 d_max_mark;
.global .align 4 .u32 d_max_mark_student_id;
.global .align 4 .u32 lock;
// _ZZ26MaximumMarkRecursiveKernelP15student_recordsS0_E9s_records has been demoted

.visible .entry _Z23MaximumMarkAtomicKernelP15student_records(
	.param .u64 .ptr .align 1 _Z23MaximumMarkAtomicKernelP15student_records_param_0
)
{
	.reg .pred 	%p<3>;
	.reg .b32 	%r<8>;
	.reg .b32 	%f<3>;
	.reg .b64 	%rd<5>;

	ld.param.u64 	%rd1, [_Z23MaximumMarkAtomicKernelP15student_records_param_0];
	cvta.to.global.u64 	%rd2, %rd1;
	mov.u32 	%r2, %ctaid.x;
	mov.u32 	%r3, %ntid.x;
	mov.u32 	%r4, %tid.x;
	mad.lo.s32 	%r5, %r2, %r3, %r4;
	mul.wide.s32 	%rd3, %r5, 4;
	add.s64 	%rd4, %rd2, %rd3;
	ld.global.f32 	%f1, [%rd4+8192];
	ld.global.u32 	%r1, [%rd4];
	ld.global.f32 	%f2, [d_max_mark];
$L__BB0_1:
	atom.relaxed.global.cas.b32 	%r6, [lock], 0, 1;
	setp.ne.s32 	%p1, %r6, 0;
	@%p1 bra 	$L__BB0_1;
	setp.geu.f32 	%p2, %f2, %f1;
	@%p2 bra 	$L__BB0_4;
	st.global.u32 	[d_max_mark_student_id], %r1;
	st.global.f32 	[d_max_mark], %f1;
$L__BB0_4:
	atom.global.exch.b32 	%r7, [lock], 0;
	ret;

}
	// .globl	_Z26MaximumMarkRecursiveKernelP15student_recordsS0_
.visible .entry _Z26MaximumMarkRecursiveKernelP15student_recordsS0_(
	.param .u64 .ptr .align 1 _Z26MaximumMarkRecursiveKernelP15student_recordsS0__param_0,
	.param .u64 .ptr .align 1 _Z26MaximumMarkRecursiveKernelP15student_recordsS0__param_1
)
{
	.reg .pred 	%p<3>;
	.reg .b32 	%r<20>;
	.reg .b32 	%f<5>;
	.reg .b64 	%rd<9>;
	// demoted variable
	.shared .align 4 .b8 _ZZ26MaximumMarkRecursiveKernelP15student_recordsS0_E9s_records[2048];
	ld.param.u64 	%rd3, [_Z26MaximumMarkRecursiveKernelP15student_recordsS0__param_0];
	ld.param.u64 	%rd2, [_Z26MaximumMarkRecursiveKernelP15student_recordsS0__param_1];
	cvta.to.global.u64 	%rd4, %rd3;
	mov.u32 	%r8, %ctaid.x;
	mov.u32 	%r9, %ntid.x;
	mov.u32 	%r1, %tid.x;
	mad.lo.s32 	%r2, %r8, %r9, %r1;
	mul.wide.s32 	%rd5, %r2, 4;
	add.s64 	%rd6, %rd4, %rd5;
	ld.global.u32 	%r10, [%rd6];
	ld.global.f32 	%f1, [%rd6+8192];
	shl.b32 	%r11, %r1, 3;
	mov.u32 	%r12, _ZZ26MaximumMarkRecursiveKernelP15student_recordsS0_E9s_records;
	add.s32 	%r3, %r12, %r11;
	st.shared.u32 	[%r3], %r10;
	st.shared.f32 	[%r3+4], %f1;
	bar.sync 	0;
	and.b32  	%r13, %r2, 1;
	setp.eq.b32 	%p1, %r13, 1;
	@%p1 bra 	$L__BB1_5;
	cvta.to.global.u64 	%rd7, %rd2;
	ld.shared.f32 	%f2, [%r3+4];
	or.b32  	%r15, %r11, 8;
	add.s32 	%r17, %r12, %r15;
	add.s32 	%r4, %r17, 4;
	ld.shared.f32 	%f3, [%r17+4];
	max.f32 	%f4, %f2, %f3;
	shr.s32 	%r18, %r2, 1;
	mul.wide.s32 	%rd8, %r18, 4;
	add.s64 	%rd1, %rd7, %rd8;
	st.global.f32 	[%rd1+8192], %f4;
	setp.leu.f32 	%p2, %f2, %f3;
	@%p2 bra 	$L__BB1_3;
	ld.shared.u32 	%r19, [%r3];
	bra.uni 	$L__BB1_4;
$L__BB1_3:
	ld.shared.u32 	%r19, [%r4+-4];
$L__BB1_4:
	st.global.u32 	[%rd1], %r19;
$L__BB1_5:
	ret;

}
	// .globl	_Z21maximumMark_SM_kernelP15student_recordsS0_
.visible .entry _Z21maximumMark_SM_kernelP15student_recordsS0_(
	.param .u64 .ptr .align 1 _Z21maximumMark_SM_kernelP15student_recordsS0__param_0,
	.param .u64 .ptr .align 1 _Z21maximumMark_SM_kernelP15student_recordsS0__param_1
)
{


	ret;

}
	// .globl	_Z26maximumMark_shuffle_kernelP15student_recordsS0_
.visible .entry _Z26maximumMark_shuffle_kernelP15student_recordsS0_(
	.param .u64 .ptr .align 1 _Z26maximumMark_shuffle_kernelP15student_recordsS0__param_0,
	.param .u64 .ptr .align 1 _Z26maximumMark_shuffle_kernelP15student_recordsS0__param_1
)
{


	ret;

}


// ===== COMPILED SASS (sm_100) =====

	.target	sm_100

	.elftype	@"ET_EXEC"


//--------------------- .note.nv.tkinfo           --------------------------
	.section	.note.nv.tkinfo,"",@"SHT_NOTE"
	.sectionflags	@"SHF_NOTE_NV_TKINFO"
	.tkinfo
        /*0018*/ 	.word	0x00000002
        /*0030*/ 	.string	""
        /*0030*/ 	.string	"ptxas"
        /*0030*/ 	.string	"Cuda compilation tools, release 13.0, V13.0.88"
        /*0030*/ 	.string	"Build cuda_13.0.r13.0/compiler.36424714_0"
        /*0030*/ 	.string	"-arch sm_100 -m 64 "



//--------------------- .note.nv.cuinfo           --------------------------
	.section	.note.nv.cuinfo,"",@"SHT_NOTE"
	.sectionflags	@"SHF_NOTE_NV_CUINFO"
        /*0018*/ 	.short	0x0002
        /*001a*/ 	.short	0x0064
        /*001c*/ 	.short	0x0082
	.zero		2


//--------------------- .nv.info                  --------------------------
	.section	.nv.info,"",@"SHT_CUDA_INFO"
	.align	4


	//----- nvinfo : EIATTR_REGCOUNT
	.align		4
        /*0000*/ 	.byte	0x04, 0x2f
        /*0002*/ 	.short	(.L_4 - .L_3)
	.align		4
.L_3:
        /*0004*/ 	.word	index@(_Z23MaximumMarkAtomicKernelP15student_records)
        /*0008*/ 	.word	0x00000010


	//----- nvinfo : EIATTR_FRAME_SIZE
	.align		4
.L_4:
        /*000c*/ 	.byte	0x04, 0x11
        /*000e*/ 	.short	(.L_6 - .L_5)
	.align		4
.L_5:
        /*0010*/ 	.word	index@(_Z23MaximumMarkAtomicKernelP15student_records)
        /*0014*/ 	.word	0x00000000


	//----- nvinfo : EIATTR_REGCOUNT
	.align		4
.L_6:
        /*0018*/ 	.byte	0x04, 0x2f
        /*001a*/ 	.short	(.L_8 - .L_7)
	.align		4
.L_7:
        /*001c*/ 	.word	index@(_Z26MaximumMarkRecursiveKernelP15student_recordsS0_)
        /*0020*/ 	.word	0x0000000e


	//----- nvinfo : EIATTR_FRAME_SIZE
	.align		4
.L_8:
        /*0024*/ 	.byte	0x04, 0x11
        /*0026*/ 	.short	(.L_10 - .L_9)
	.align		4
.L_9:
        /*0028*/ 	.word	index@(_Z26MaximumMarkRecursiveKernelP15student_recordsS0_)
        /*002c*/ 	.word	0x00000000


	//----- nvinfo : EIATTR_REGCOUNT
	.align		4
.L_10:
        /*0030*/ 	.byte	0x04, 0x2f
        /*0032*/ 	.short	(.L_12 - .L_11)
	.align		4
.L_11:
        /*0034*/ 	.word	index@(_Z21maximumMark_SM_kernelP15student_recordsS0_)
        /*0038*/ 	.word	0x00000004


	//----- nvinfo : EIATTR_FRAME_SIZE
	.align		4
.L_12:
        /*003c*/ 	.byte	0x04, 0x11
        /*003e*/ 	.short	(.L_14 - .L_13)
	.align		4
.L_13:
        /*0040*/ 	.word	index@(_Z21maximumMark_SM_kernelP15student_recordsS0_)
        /*0044*/ 	.word	0x00000000


	//----- nvinfo : EIATTR_REGCOUNT
	.align		4
.L_14:
        /*0048*/ 	.byte	0x04, 0x2f
        /*004a*/ 	.short	(.L_16 - .L_15)
	.align		4
.L_15:
        /*004c*/ 	.word	index@(_Z26maximumMark_shuffle_kernelP15student_recordsS0_)
        /*0050*/ 	.word	0x00000004


	//----- nvinfo : EIATTR_FRAME_SIZE
	.align		4
.L_16:
        /*0054*/ 	.byte	0x04, 0x11
        /*0056*/ 	.short	(.L_18 - .L_17)
	.align		4
.L_17:
        /*0058*/ 	.word	index@(_Z26maximumMark_shuffle_kernelP15student_recordsS0_)
        /*005c*/ 	.word	0x00000000


	//----- nvinfo : EIATTR_MIN_STACK_SIZE
	.align		4
.L_18:
        /*0060*/ 	.byte	0x04, 0x12
        /*0062*/ 	.short	(.L_20 - .L_19)
	.align		4
.L_19:
        /*0064*/ 	.word	index@(_Z26maximumMark_shuffle_kernelP15student_recordsS0_)
        /*0068*/ 	.word	0x00000000


	//----- nvinfo : EIATTR_MIN_STACK_SIZE
	.align		4
.L_20:
        /*006c*/ 	.byte	0x04, 0x12
        /*006e*/ 	.short	(.L_22 - .L_21)
	.align		4
.L_21:
        /*0070*/ 	.word	index@(_Z21maximumMark_SM_kernelP15student_recordsS0_)
        /*0074*/ 	.word	0x00000000


	//----- nvinfo : EIATTR_MIN_STACK_SIZE
	.align		4
.L_22:
        /*0078*/ 	.byte	0x04, 0x12
        /*007a*/ 	.short	(.L_24 - .L_23)
	.align		4
.L_23:
        /*007c*/ 	.word	index@(_Z26MaximumMarkRecursiveKernelP15student_recordsS0_)
        /*0080*/ 	.word	0x00000000


	//----- nvinfo : EIATTR_MIN_STACK_SIZE
	.align		4
.L_24:
        /*0084*/ 	.byte	0x04, 0x12
        /*0086*/ 	.short	(.L_26 - .L_25)
	.align		4
.L_25:
        /*0088*/ 	.word	index@(_Z23MaximumMarkAtomicKernelP15student_records)
        /*008c*/ 	.word	0x00000000
.L_26:


//--------------------- .nv.compat                --------------------------
	.section	.nv.compat,"",@"SHT_CUDA_COMPAT_INFO"
	.align	4
        /*0000*/ 	.byte	0x02, 0x09, 0x00, 0x00, 0x02, 0x02, 0x01, 0x00, 0x02, 0x05, 0x05, 0x00, 0x03, 0x07, 0x01, 0x01
        /*0010*/ 	.byte	0x02, 0x03, 0x00, 0x00, 0x02, 0x06, 0x01, 0x00, 0x04, 0x0b, 0x08, 0x00, 0x09, 0x00, 0x00, 0x00
        /*0020*/ 	.byte	0x00, 0x00, 0x00, 0x00


//--------------------- .nv.info._Z26maximumMark_shuffle_kernelP15student_recordsS0_ --------------------------
	.section	.nv.info._Z26maximumMark_shuffle_kernelP15student_recordsS0_,"",@"SHT_CUDA_INFO"
	.sectionflags	@""
	.align	4


	//----- nvinfo : EIATTR_CUDA_API_VERSION
	.align		4
        /*0000*/ 	.byte	0x04, 0x37
        /*0002*/ 	.short	(.L_28 - .L_27)
.L_27:
        /*0004*/ 	.word	0x00000082


	//----- nvinfo : EIATTR_KPARAM_INFO
	.align		4
.L_28:
        /*0008*/ 	.byte	0x04, 0x17
        /*000a*/ 	.short	(.L_30 - .L_29)
.L_29:
        /*000c*/ 	.word	0x00000000
        /*0010*/ 	.short	0x0001
        /*0012*/ 	.short	0x0008
        /*0014*/ 	.byte	0x00, 0xf5, 0x21, 0x00


	//----- nvinfo : EIATTR_KPARAM_INFO
	.align		4
.L_30:
        /*0018*/ 	.byte	0x04, 0x17
        /*001a*/ 	.short	(.L_32 - .L_31)
.L_31:
        /*001c*/ 	.word	0x00000000
        /*0020*/ 	.short	0x0000
        /*0022*/ 	.short	0x0000
        /*0024*/ 	.byte	0x00, 0xf5, 0x21, 0x00


	//----- nvinfo : EIATTR_SPARSE_MMA_MASK
	.align		4
.L_32:
        /*0028*/ 	.byte	0x03, 0x50
        /*002a*/ 	.short	0x0000


	//----- nvinfo : EIATTR_MAXREG_COUNT
	.align		4
        /*002c*/ 	.byte	0x03, 0x1b
        /*002e*/ 	.short	0x00ff


	//----- nvinfo : EIATTR_MERCURY_ISA_VERSION
	.align		4
        /*0030*/ 	.byte	0x03, 0x5f
        /*0032*/ 	.short	0x0101


	//----- nvinfo : EIATTR_VRC_CTA_INIT_COUNT
	.align		4
        /*0034*/ 	.byte	0x02, 0x4a
	.zero		1
	.zero		1


	//----- nvinfo : EIATTR_EXIT_INSTR_OFFSETS
	.align		4
        /*0038*/ 	.byte	0x04, 0x1c
        /*003a*/ 	.short	(.L_34 - .L_33)


	//   ....[0]....
.L_33:
        /*003c*/ 	.word	0x00000010


	//----- nvinfo : EIATTR_CBANK_PARAM_SIZE
	.align		4
.L_34:
        /*0040*/ 	.byte	0x03, 0x19
        /*0042*/ 	.short	0x0010


	//----- nvinfo : EIATTR_PARAM_CBANK
	.align		4
        /*0044*/ 	.byte	0x04, 0x0a
        /*0046*/ 	.short	(.L_36 - .L_35)
	.align		4
.L_35:
        /*0048*/ 	.word	index@(.nv.constant0._Z26maximumMark_shuffle_kernelP15student_recordsS0_)
        /*004c*/ 	.short	0x0380
        /*004e*/ 	.short	0x0010


	//----- nvinfo : EIATTR_SW_WAR
	.align		4
.L_36:
        /*0050*/ 	.byte	0x04, 0x36
        /*0052*/ 	.short	(.L_38 - .L_37)
.L_37:
        /*0054*/ 	.word	0x00000008
.L_38:


//--------------------- .nv.info._Z21maximumMark_SM_kernelP15student_recordsS0_ --------------------------
	.section	.nv.info._Z21maximumMark_SM_kernelP15student_recordsS0_,"",@"SHT_CUDA_INFO"
	.sectionflags	@""
	.align	4


	//----- nvinfo : EIATTR_CUDA_API_VERSION
	.align		4
        /*0000*/ 	.byte	0x04, 0x37
        /*0002*/ 	.short	(.L_40 - .L_39)
.L_39:
        /*0004*/ 	.word	0x00000082


	//----- nvinfo : EIATTR_KPARAM_INFO
	.align		4
.L_40:
        /*0008*/ 	.byte	0x04, 0x17
        /*000a*/ 	.short	(.L_42 - .L_41)
.L_41:
        /*000c*/ 	.word	0x00000000
        /*0010*/ 	.short	0x0001
        /*0012*/ 	.short	0x0008
        /*0014*/ 	.byte	0x00, 0xf5, 0x21, 0x00


	//----- nvinfo : EIATTR_KPARAM_INFO
	.align		4
.L_42:
        /*0018*/ 	.byte	0x04, 0x17
        /*001a*/ 	.short	(.L_44 - .L_43)
.L_43:
        /*001c*/ 	.word	0x00000000
        /*0020*/ 	.short	0x0000
        /*0022*/ 	.short	0x0000
        /*0024*/ 	.byte	0x00, 0xf5, 0x21, 0x00


	//----- nvinfo : EIATTR_SPARSE_MMA_MASK
	.align		4
.L_44:
        /*0028*/ 	.byte	0x03, 0x50
        /*002a*/ 	.short	0x0000


	//----- nvinfo : EIATTR_MAXREG_COUNT
	.align		4
        /*002c*/ 	.byte	0x03, 0x1b
        /*002e*/ 	.short	0x00ff


	//----- nvinfo : EIATTR_MERCURY_ISA_VERSION
	.align		4
        /*0030*/ 	.byte	0x03, 0x5f
        /*0032*/ 	.short	0x0101


	//----- nvinfo : EIATTR_VRC_CTA_INIT_COUNT
	.align		4
        /*0034*/ 	.byte	0x02, 0x4a
	.zero		1
	.zero		1


	//----- nvinfo : EIATTR_EXIT_INSTR_OFFSETS
	.align		4
        /*0038*/ 	.byte	0x04, 0x1c
        /*003a*/ 	.short	(.L_46 - .L_45)


	//   ....[0]....
.L_45:
        /*003c*/ 	.word	0x00000010


	//----- nvinfo : EIATTR_CBANK_PARAM_SIZE
	.align		4
.L_46:
        /*0040*/ 	.byte	0x03, 0x19
        /*0042*/ 	.short	0x0010


	//----- nvinfo : EIATTR_PARAM_CBANK
	.align		4
        /*0044*/ 	.byte	0x04, 0x0a
        /*0046*/ 	.short	(.L_48 - .L_47)
	.align		4
.L_47:
        /*0048*/ 	.word	index@(.nv.constant0._Z21maximumMark_SM_kernelP15student_recordsS0_)
        /*004c*/ 	.short	0x0380
        /*004e*/ 	.short	0x0010


	//----- nvinfo : EIATTR_SW_WAR
	.align		4
.L_48:
        /*0050*/ 	.byte	0x04, 0x36
        /*0052*/ 	.short	(.L_50 - .L_49)
.L_49:
        /*0054*/ 	.word	0x00000008
.L_50:


//--------------------- .nv.info._Z26MaximumMarkRecursiveKernelP15student_recordsS0_ --------------------------
	.section	.nv.info._Z26MaximumMarkRecursiveKernelP15student_recordsS0_,"",@"SHT_CUDA_INFO"
	.sectionflags	@""
	.align	4


	//----- nvinfo : EIATTR_CUDA_API_VERSION
	.align		4
        /*0000*/ 	.byte	0x04, 0x37
        /*0002*/ 	.short	(.L_52 - .L_51)
.L_51:
        /*0004*/ 	.word	0x00000082


	//----- nvinfo : EIATTR_KPARAM_INFO
	.align		4
.L_52:
        /*0008*/ 	.byte	0x04, 0x17
        /*000a*/ 	.short	(.L_54 - .L_53)
.L_53:
        /*000c*/ 	.word	0x00000000
        /*0010*/ 	.short	0x0001
        /*0012*/ 	.short	0x0008
        /*0014*/ 	.byte	0x00, 0xf5, 0x21, 0x00


	//----- nvinfo : EIATTR_KPARAM_INFO
	.align		4
.L_54:
        /*0018*/ 	.byte	0x04, 0x17
        /*001a*/ 	.short	(.L_56 - .L_55)
.L_55:
        /*001c*/ 	.word	0x00000000
        /*0020*/ 	.short	0x0000
        /*0022*/ 	.short	0x0000
        /*0024*/ 	.byte	0x00, 0xf5, 0x21, 0x00


	//----- nvinfo : EIATTR_SPARSE_MMA_MASK
	.align		4
.L_56:
        /*0028*/ 	.byte	0x03, 0x50
        /*002a*/ 	.short	0x0000


	//----- nvinfo : EIATTR_MAXREG_COUNT
	.align		4
        /*002c*/ 	.byte	0x03, 0x1b
        /*002e*/ 	.short	0x00ff


	//----- nvinfo : EIATTR_NUM_BARRIERS
	.align		4
        /*0030*/ 	.byte	0x02, 0x4c
        /*0032*/ 	.byte	0x01
	.zero		1


	//----- nvinfo : EIATTR_MERCURY_ISA_VERSION
	.align		4
        /*0034*/ 	.byte	0x03, 0x5f
        /*0036*/ 	.short	0x0101


	//----- nvinfo : EIATTR_VRC_CTA_INIT_COUNT
	.align		4
        /*0038*/ 	.byte	0x02, 0x4a
	.zero		1
	.zero		1


	//----- nvinfo : EIATTR_EXIT_INSTR_OFFSETS
	.align		4
        /*003c*/ 	.byte	0x04, 0x1c
        /*003e*/ 	.short	(.L_58 - .L_57)


	//   ....[0]....
.L_57:
        /*0040*/ 	.word	0x00000120


	//   ....[1]....
        /*0044*/ 	.word	0x000001f0


	//----- nvinfo : EIATTR_CBANK_PARAM_SIZE
	.align		4
.L_58:
        /*0048*/ 	.byte	0x03, 0x19
        /*004a*/ 	.short	0x0010


	//----- nvinfo : EIATTR_PARAM_CBANK
	.align		4
        /*004c*/ 	.byte	0x04, 0x0a
        /*004e*/ 	.short	(.L_60 - .L_59)
	.align		4
.L_59:
        /*0050*/ 	.word	index@(.nv.constant0._Z26MaximumMarkRecursiveKernelP15student_recordsS0_)
        /*0054*/ 	.short	0x0380
        /*0056*/ 	.short	0x0010


	//----- nvinfo : EIATTR_SW_WAR
	.align		4
.L_60:
        /*0058*/ 	.byte	0x04, 0x36
        /*005a*/ 	.short	(.L_62 - .L_61)
.L_61:
        /*005c*/ 	.word	0x00000008
.L_62:


//--------------------- .nv.info._Z23MaximumMarkAtomicKernelP15student_records --------------------------
	.section	.nv.info._Z23MaximumMarkAtomicKernelP15student_records,"",@"SHT_CUDA_INFO"
	.sectionflags	@""
	.align	4


	//----- nvinfo : EIATTR_CUDA_API_VERSION
	.align		4
        /*0000*/ 	.byte	0x04, 0x37
        /*0002*/ 	.short	(.L_64 - .L_63)
.L_63:
        /*0004*/ 	.word	0x00000082


	//----- nvinfo : EIATTR_KPARAM_INFO
	.align		4
.L_64:
        /*0008*/ 	.byte	0x04, 0x17
        /*000a*/ 	.short	(.L_66 - .L_65)
.L_65:
        /*000c*/ 	.word	0x00000000
        /*0010*/ 	.short	0x0000
        /*0012*/ 	.short	0x0000
        /*0014*/ 	.byte	0x00, 0xf5, 0x21, 0x00


	//----- nvinfo : EIATTR_SPARSE_MMA_MASK
	.align		4
.L_66:
        /*0018*/ 	.byte	0x03, 0x50
        /*001a*/ 	.short	0x0000


	//----- nvinfo : EIATTR_MAXREG_COUNT
	.align		4
        /*001c*/ 	.byte	0x03, 0x1b
        /*001e*/ 	.short	0x00ff


	//----- nvinfo : EIATTR_MERCURY_ISA_VERSION
	.align		4
        /*0020*/ 	.byte	0x03, 0x5f
        /*0022*/ 	.short	0x0101


	//----- nvinfo : EIATTR_VRC_CTA_INIT_COUNT
	.align		4
        /*0024*/ 	.byte	0x02, 0x4a
	.zero		1
	.zero		1


	//----- nvinfo : EIATTR_EXIT_INSTR_OFFSETS
	.align		4
        /*0028*/ 	.byte	0x04, 0x1c
        /*002a*/ 	.short	(.L_68 - .L_67)


	//   ....[0]....
.L_67:
        /*002c*/ 	.word	0x000001a0


	//----- nvinfo : EIATTR_CRS_STACK_SIZE
	.align		4
.L_68:
        /*0030*/ 	.byte	0x04, 0x1e
        /*0032*/ 	.short	(.L_70 - .L_69)
.L_69:
        /*0034*/ 	.word	0x00000000


	//----- nvinfo : EIATTR_CBANK_PARAM_SIZE
	.align		4
.L_70:
        /*0038*/ 	.byte	0x03, 0x19
        /*003a*/ 	.short	0x0008


	//----- nvinfo : EIATTR_PARAM_CBANK
	.align		4
        /*003c*/ 	.byte	0x04, 0x0a
        /*003e*/ 	.short	(.L_72 - .L_71)
	.align		4
.L_71:
        /*0040*/ 	.word	index@(.nv.constant0._Z23MaximumMarkAtomicKernelP15student_records)
        /*0044*/ 	.short	0x0380
        /*0046*/ 	.short	0x0008


	//----- nvinfo : EIATTR_SW_WAR
	.align		4
.L_72:
        /*0048*/ 	.byte	0x04, 0x36
        /*004a*/ 	.short	(.L_74 - .L_73)
.L_73:
        /*004c*/ 	.word	0x00000008
.L_74:


//--------------------- .nv.callgraph             --------------------------
	.section	.nv.callgraph,"",@"SHT_CUDA_CALLGRAPH"
	.align	4
	.sectionentsize	8
	.align		4
        /*0000*/ 	.word	0x00000000
	.align		4
        /*0004*/ 	.word	0xffffffff
	.align		4
        /*0008*/ 	.word	0x00000000
	.align		4
        /*000c*/ 	.word	0xfffffffe
	.align		4
        /*0010*/ 	.word	0x00000000
	.align		4
        /*0014*/ 	.word	0xfffffffd
	.align		4
        /*0018*/ 	.word	0x00000000
	.align		4
        /*001c*/ 	.word	0xfffffffc


//--------------------- .nv.constant4             --------------------------
	.section	.nv.constant4,"a",@progbits
	.align	8
	.align		8
.nv.constant4:
        /*0000*/ 	.dword	d_max_mark
	.align		8
        /*0008*/ 	.dword	d_max_mark_student_id
	.align		8
        /*0010*/ 	.dword	lock


//--------------------- .text._Z26maximumMark_shuffle_kernelP15student_recordsS0_ --------------------------
	.section	.text._Z26maximumMark_shuffle_kernelP15student_recordsS0_,"ax",@progbits
	.align	128
        .global         _Z26maximumMark_shuffle_kernelP15student_recordsS0_
        .type           _Z26maximumMark_shuffle_kernelP15student_recordsS0_,@function
        .size           _Z26maximumMark_shuffle_kernelP15student_recordsS0_,(.L_x_6 - _Z26maximumMark_shuffle_kernelP15student_recordsS0_)
        .other          _Z26maximumMark_shuffle_kernelP15student_recordsS0_,@"STO_CUDA_ENTRY STV_DEFAULT"
_Z26maximumMark_shuffle_kernelP15student_recordsS0_:
.text._Z26maximumMark_shuffle_kernelP15student_recordsS0_:
[----:B------:R-:W-:Y:S01]  /*0000*/  LDC R1, c[0x0][0x37c] ;  /* 0x0000df00ff017b82 */ /* 0x000fe20000000800 */
[----:B------:R-:W-:Y:S05]  /*0010*/  EXIT ;  /* 0x000000000000794d */ /* 0x000fea0003800000 */
.L_x_0:
[----:B------:R-:W-:-:S00]  /*0020*/  BRA `(.L_x_0) ;  /* 0xfffffffc00fc7947 */ /* 0x000fc0000383ffff */
[----:B------:R-:W-:-:S00]  /*0030*/  NOP ;  /* 0x0000000000007918 */ /* 0x000fc00000000000 */
        /* <DEDUP_REMOVED lines=12> */
.L_x_6:


//--------------------- .text._Z21maximumMark_SM_kernelP15student_recordsS0_ --------------------------
	.section	.text._Z21maximumMark_SM_kernelP15student_recordsS0_,"ax",@progbits
	.align	128
        .global         _Z21maximumMark_SM_kernelP15student_recordsS0_
        .type           _Z21maximumMark_SM_kernelP15student_recordsS0_,@function
        .size           _Z21maximumMark_SM_kernelP15student_recordsS0_,(.L_x_7 - _Z21maximumMark_SM_kernelP15student_recordsS0_)
        .other          _Z21maximumMark_SM_kernelP15student_recordsS0_,@"STO_CUDA_ENTRY STV_DEFAULT"
_Z21maximumMark_SM_kernelP15student_recordsS0_:
.text._Z21maximumMark_SM_kernelP15student_recordsS0_:
[----:B------:R-:W-:Y:S01]  /*0000*/  LDC R1, c[0x0][0x37c] ;  /* 0x0000df00ff017b82 */ /* 0x000fe20000000800 */
[----:B------:R-:W-:Y:S05]  /*0010*/  EXIT ;  /* 0x000000000000794d */ /* 0x000fea0003800000 */
.L_x_1:
        /* <DEDUP_REMOVED lines=14> */
.L_x_7:


//--------------------- .text._Z26MaximumMarkRecursiveKernelP15student_recordsS0_ --------------------------
	.section	.text._Z26MaximumMarkRecursiveKernelP15student_recordsS0_,"ax",@progbits
	.align	128
        .global         _Z26MaximumMarkRecursiveKernelP15student_recordsS0_
        .type           _Z26MaximumMarkRecursiveKernelP15student_recordsS0_,@function
        .size           _Z26MaximumMarkRecursiveKernelP15student_recordsS0_,(.L_x_8 - _Z26MaximumMarkRecursiveKernelP15student_recordsS0_)
        .other          _Z26MaximumMarkRecursiveKernelP15student_recordsS0_,@"STO_CUDA_ENTRY STV_DEFAULT"
_Z26MaximumMarkRecursiveKernelP15student_recordsS0_:
.text._Z26MaximumMarkRecursiveKernelP15student_recordsS0_:
[----:B------:R-:W-:Y:S01]  /*0000*/  LDC R1, c[0x0][0x37c] ;  /* 0x0000df00ff017b82 */ /* 0x000fe20000000800 */
[----:B------:R-:W0:Y:S07]  /*0010*/  S2R R4, SR_TID.X ;  /* 0x0000000000047919 */ /* 0x000e2e0000002100 */
[----:B------:R-:W0:Y:S01]  /*0020*/  S2UR UR4, SR_CTAID.X ;  /* 0x00000000000479c3 */ /* 0x000e220000002500 */
[----:B------:R-:W1:Y:S07]  /*0030*/  LDCU.64 UR6, c[0x0][0x358] ;  /* 0x00006b00ff0677ac */ /* 0x000e6e0008000a00 */
[----:B------:R-:W0:Y:S08]  /*0040*/  LDC R5, c[0x0][0x360] ;  /* 0x0000d800ff057b82 */ /* 0x000e300000000800 */
[----:B------:R-:W2:Y:S01]  /*0050*/  LDC.64 R2, c[0x0][0x380] ;  /* 0x0000e000ff027b82 */ /* 0x000ea20000000a00 */
[----:B0-----:R-:W-:-:S04]  /*0060*/  IMAD R5, R5, UR4, R4 ;  /* 0x0000000405057c24 */ /* 0x001fc8000f8e0204 */
[----:B--2---:R-:W-:-:S05]  /*0070*/  IMAD.WIDE R2, R5, 0x4, R2 ;  /* 0x0000000405027825 */ /* 0x004fca00078e0202 */
[----:B-1----:R-:W2:Y:S04]  /*0080*/  LDG.E R6, desc[UR6][R2.64] ;  /* 0x0000000602067981 */ /* 0x002ea8000c1e1900 */
[----:B------:R-:W2:Y:S01]  /*0090*/  LDG.E R7, desc[UR6][R2.64+0x2000] ;  /* 0x0020000602077981 */ /* 0x000ea2000c1e1900 */
[----:B------:R-:W0:Y:S01]  /*00a0*/  S2UR UR5, SR_CgaCtaId ;  /* 0x00000000000579c3 */ /* 0x000e220000008800 */
[----:B------:R-:W-:Y:S01]  /*00b0*/  UMOV UR4, 0x400 ;  /* 0x0000040000047882 */ /* 0x000fe20000000000 */
[----:B------:R-:W-:-:S04]  /*00c0*/  LOP3.LUT R0, R5, 0x1, RZ, 0xc0, !PT ;  /* 0x0000000105007812 */ /* 0x000fc800078ec0ff */
[----:B------:R-:W-:Y:S01]  /*00d0*/  ISETP.NE.U32.AND P0, PT, R0, 0x1, PT ;  /* 0x000000010000780c */ /* 0x000fe20003f05070 */
[----:B------:R-:W-:Y:S01]  /*00e0*/  IMAD.SHL.U32 R0, R4, 0x8, RZ ;  /* 0x0000000804007824 */ /* 0x000fe200078e00ff */
[----:B0-----:R-:W-:-:S09]  /*00f0*/  ULEA UR4, UR5, UR4, 0x18 ;  /* 0x0000000405047291 */ /* 0x001fd2000f8ec0ff */
[----:B--2---:R0:W-:Y:S01]  /*0100*/  STS.64 [R0+UR4], R6 ;  /* 0x0000000600007988 */ /* 0x0041e20008000a04 */
[----:B------:R-:W-:Y:S06]  /*0110*/  BAR.SYNC.DEFER_BLOCKING 0x0 ;  /* 0x0000000000007b1d */ /* 0x000fec0000010000 */
[----:B------:R-:W-:Y:S05]  /*0120*/  @!P0 EXIT ;  /* 0x000000000000894d */ /* 0x000fea0003800000 */
[----:B------:R-:W-:Y:S01]  /*0130*/  LOP3.LUT R4, R0, 0x8, RZ, 0xfc, !PT ;  /* 0x0000000800047812 */ /* 0x000fe200078efcff */
[----:B------:R-:W-:Y:S01]  /*0140*/  LDS.64 R8, [R0+UR4] ;  /* 0x0000000400087984 */ /* 0x000fe20008000a00 */
[----:B------:R-:W1:Y:S01]  /*0150*/  LDC.64 R2, c[0x0][0x388] ;  /* 0x0000e200ff027b82 */ /* 0x000e620000000a00 */
[----:B------:R-:W-:Y:S02]  /*0160*/  SHF.R.S32.HI R5, RZ, 0x1, R5 ;  /* 0x00000001ff057819 */ /* 0x000fe40000011405 */
[----:B------:R-:W2:Y:S03]  /*0170*/  LDS.64 R10, [R4+UR4] ;  /* 0x00000004040a7984 */ /* 0x000ea60008000a00 */
[----:B-1----:R-:W-:Y:S01]  /*0180*/  IMAD.WIDE R2, R5, 0x4, R2 ;  /* 0x0000000405027825 */ /* 0x002fe200078e0202 */
[CC--:B--2---:R-:W-:Y:S02]  /*0190*/  FSETP.GT.AND P0, PT, R9.reuse, R11.reuse, PT ;  /* 0x0000000b0900720b */ /* 0x0c4fe40003f04000 */
[----:B------:R-:W-:-:S05]  /*01a0*/  FMNMX R5, R9, R11, !PT ;  /* 0x0000000b09057209 */ /* 0x000fca0007800000 */
[----:B------:R-:W-:Y:S06]  /*01b0*/  STG.E desc[UR6][R2.64+0x2000], R5 ;  /* 0x0020000502007986 */ /* 0x000fec000c101906 */
[----:B0-----:R-:W-:Y:S02]  /*01c0*/  @P0 IMAD.MOV.U32 R7, RZ, RZ, R8 ;  /* 0x000000ffff070224 */ /* 0x001fe400078e0008 */
[----:B------:R-:W-:-:S05]  /*01d0*/  @!P0 IMAD.MOV.U32 R7, RZ, RZ, R10 ;  /* 0x000000ffff078224 */ /* 0x000fca00078e000a */
[----:B------:R-:W-:Y:S01]  /*01e0*/  STG.E desc[UR6][R2.64], R7 ;  /* 0x0000000702007986 */ /* 0x000fe2000c101906 */
[----:B------:R-:W-:Y:S05]  /*01f0*/  EXIT ;  /* 0x000000000000794d */ /* 0x000fea0003800000 */
.L_x_2:
        /* <DEDUP_REMOVED lines=16> */
.L_x_8:


//--------------------- .text._Z23MaximumMarkAtomicKernelP15student_records --------------------------
	.section	.text._Z23MaximumMarkAtomicKernelP15student_records,"ax",@progbits
	.align	128
        .global         _Z23MaximumMarkAtomicKernelP15student_records
        .type           _Z23MaximumMarkAtomicKernelP15student_records,@function
        .size           _Z23MaximumMarkAtomicKernelP15student_records,(.L_x_9 - _Z23MaximumMarkAtomicKernelP15student_records)
        .other          _Z23MaximumMarkAtomicKernelP15student_records,@"STO_CUDA_ENTRY STV_DEFAULT"
_Z23MaximumMarkAtomicKernelP15student_records:
.text._Z23MaximumMarkAtomicKernelP15student_records:
[----:B------:R-:W-:Y:S01]  /*0000*/  LDC R1, c[0x0][0x37c] ;  /* 0x0000df00ff017b82 */ /* 0x000fe20000000800 */
[----:B------:R-:W0:Y:S07]  /*0010*/  S2R R0, SR_TID.X ;  /* 0x0000000000007919 */ /* 0x000e2e0000002100 */
[----:B------:R-:W0:Y:S01]  /*0020*/  S2UR UR6, SR_CTAID.X ;  /* 0x00000000000679c3 */ /* 0x000e220000002500 */
[----:B------:R-:W1:Y:S07]  /*0030*/  LDCU.64 UR4, c[0x0][0x358] ;  /* 0x00006b00ff0477ac */ /* 0x000e6e0008000a00 */
[----:B------:R-:W0:Y:S08]  /*0040*/  LDC R7, c[0x0][0x360] ;  /* 0x0000d800ff077b82 */ /* 0x000e300000000800 */
[----:B------:R-:W2:Y:S08]  /*0050*/  LDC.64 R2, c[0x0][0x380] ;  /* 0x0000e000ff027b82 */ /* 0x000eb00000000a00 */
[----:B------:R-:W3:Y:S01]  /*0060*/  LDC.64 R4, c[0x4][RZ] ;  /* 0x01000000ff047b82 */ /* 0x000ee20000000a00 */
[----:B0-----:R-:W-:-:S04]  /*0070*/  IMAD R7, R7, UR6, R0 ;  /* 0x0000000607077c24 */ /* 0x001fc8000f8e0200 */
[----:B--2---:R-:W-:-:S05]  /*0080*/  IMAD.WIDE R2, R7, 0x4, R2 ;  /* 0x0000000407027825 */ /* 0x004fca00078e0202 */
[----:B-1----:R0:W5:Y:S04]  /*0090*/  LDG.E R9, desc[UR4][R2.64+0x2000] ;  /* 0x0020000402097981 */ /* 0x002168000c1e1900 */
[----:B---3--:R0:W5:Y:S04]  /*00a0*/  LDG.E R0, desc[UR4][R4.64] ;  /* 0x0000000404007981 */ /* 0x008168000c1e1900 */
[----:B------:R0:W5:Y:S01]  /*00b0*/  LDG.E R11, desc[UR4][R2.64] ;  /* 0x00000004020b7981 */ /* 0x000162000c1e1900 */
[----:B------:R-:W1:Y:S01]  /*00c0*/  LDC.64 R6, c[0x4][0x10] ;  /* 0x01000400ff067b82 */ /* 0x000e620000000a00 */
[----:B------:R-:W-:Y:S01]  /*00d0*/  HFMA2 R13, -RZ, RZ, 0, 5.9604644775390625e-08 ;  /* 0x00000001ff0d7431 */ /* 0x000fe200000001ff */
[----:B------:R-:W-:Y:S06]  /*00e0*/  BSSY B0, `(.L_x_3) ;  /* 0x0000006000007945 */ /* 0x000fec0003800000 */
.L_x_4:
[----:B------:R-:W-:Y:S01]  /*00f0*/  MOV R12, RZ ;  /* 0x000000ff000c7202 */ /* 0x000fe20000000f00 */
[----:B------:R-:W-:Y:S05]  /*0100*/  YIELD ;  /* 0x0000000000007946 */ /* 0x000fea0003800000 */
[----:B01----:R-:W2:Y:S02]  /*0110*/  ATOMG.E.CAS.STRONG.GPU PT, R2, [R6], R12, R13 ;  /* 0x0000000c060273a9 */ /* 0x003ea400001ee10d */
[----:B--2---:R-:W-:-:S13]  /*0120*/  ISETP.NE.AND P0, PT, R2, RZ, PT ;  /* 0x000000ff0200720c */ /* 0x004fda0003f05270 */
[----:B------:R-:W-:Y:S05]  /*0130*/  @P0 BRA `(.L_x_4) ;  /* 0xfffffffc00ec0947 */ /* 0x000fea000383ffff */
[----:B------:R-:W-:Y:S05]  /*0140*/  BSYNC B0 ;  /* 0x0000000000007941 */ /* 0x000fea0003800000 */
.L_x_3:
[----:B-----5:R-:W-:-:S13]  /*0150*/  FSETP.GEU.AND P0, PT, R0, R9, PT ;  /* 0x000000090000720b */ /* 0x020fda0003f0e000 */
[----:B------:R-:W0:Y:S02]  /*0160*/  @!P0 LDC.64 R2, c[0x4][0x8] ;  /* 0x01000200ff028b82 */ /* 0x000e240000000a00 */
[----:B0-----:R-:W-:Y:S04]  /*0170*/  @!P0 STG.E desc[UR4][R2.64], R11 ;  /* 0x0000000b02008986 */ /* 0x001fe8000c101904 */
[----:B------:R-:W-:Y:S04]  /*0180*/  @!P0 STG.E desc[UR4][R4.64], R9 ;  /* 0x0000000904008986 */ /* 0x000fe8000c101904 */
[----:B------:R-:W-:Y:S01]  /*0190*/  ATOMG.E.EXCH.STRONG.GPU PT, RZ, desc[UR4][R6.64], RZ ;  /* 0x800000ff06ff79a8 */ /* 0x000fe2000c1ef104 */
[----:B------:R-:W-:Y:S05]  /*01a0*/  EXIT ;  /* 0x000000000000794d */ /* 0x000fea0003800000 */
.L_x_5:
        /* <DEDUP_REMOVED lines=13> */
.L_x_9:


//--------------------- .nv.shared.reserved.0     --------------------------
	.section	.nv.shared.reserved.0,"aw",@nobits
	.weak		__nv_reservedSMEM_offset_0_alias
	.size		__nv_reservedSMEM_offset_0_alias, 0, 64
	.other		__nv_reservedSMEM_offset_0_alias,@"STO_CUDA_RESERVED_SHARED STV_DEFAULT"
__nv_reservedSMEM_offset_0_alias:
	.zero		0
	.zero		64


//--------------------- .nv.global                --------------------------
	.section	.nv.global,"aw",@nobits
	.align	4
.nv.global:
	.type		lock,@object
	.size		lock,(d_max_mark - lock)
lock:
	.zero		4
	.type		d_max_mark,@object
	.size		d_max_mark,(d_max_mark_student_id - d_max_mark)
d_max_mark:
	.zero		4
	.type		d_max_mark_student_id,@object
	.size		d_max_mark_student_id,(.L_1 - d_max_mark_student_id)
d_max_mark_student_id:
	.zero		4
.L_1:


//--------------------- .nv.shared._Z26MaximumMarkRecursiveKernelP15student_recordsS0_ --------------------------
	.section	.nv.shared._Z26MaximumMarkRecursiveKernelP15student_recordsS0_,"aw",@nobits
	.sectionflags	@""
	.align	4
.nv.shared._Z26MaximumMarkRecursiveKernelP15student_recordsS0_:
	.zero		3072


//--------------------- .nv.constant0._Z26maximumMark_shuffle_kernelP15student_recordsS0_ --------------------------
	.section	.nv.constant0._Z26maximumMark_shuffle_kernelP15student_recordsS0_,"a",@progbits
	.sectionflags	@""
	.align	4
.nv.constant0._Z26maximumMark_shuffle_kernelP15student_recordsS0_:
	.zero		912


//--------------------- .nv.constant0._Z21maximumMark_SM_kernelP15student_recordsS0_ --------------------------
	.section	.nv.constant0._Z21maximumMark_SM_kernelP15student_recordsS0_,"a",@progbits
	.sectionflags	@""
	.align	4
.nv.constant0._Z21maximumMark_SM_kernelP15student_recordsS0_:
	.zero		912


//--------------------- .nv.constant0._Z26MaximumMarkRecursiveKernelP15student_recordsS0_ --------------------------
	.section	.nv.constant0._Z26MaximumMarkRecursiveKernelP15student_recordsS0_,"a",@progbits
	.sectionflags	@""
	.align	4
.nv.constant0._Z26MaximumMarkRecursiveKernelP15student_recordsS0_:
	.zero		912


//--------------------- .nv.constant0._Z23MaximumMarkAtomicKernelP15student_records --------------------------
	.section	.nv.constant0._Z23MaximumMarkAtomicKernelP15student_records,"a",@progbits
	.sectionflags	@""
	.align	4
.nv.constant0._Z23MaximumMarkAtomicKernelP15student_records:
	.zero		904


//--------------------- SYMBOLS --------------------------

	.type		.nv.reservedSmem.offset0,@object
	.size		.nv.reservedSmem.offset0,0x4
	.type		.nv.reservedSmem.cap,@object
	.size		.nv.reservedSmem.cap,0x4
